//
// Generated by NVIDIA NVVM Compiler
//
// Compiler Build ID: CL-36424714
// Cuda compilation tools, release 13.0, V13.0.88
// Based on NVVM 20.0.0
//

.version 9.0
.target sm_100
.address_size 64

	// .globl	_ZN3cub18CUB_300001_SM_10006detail11EmptyKernelIvEEvv
.global .align 1 .b8 _ZN41_INTERNAL_3ee87de7_4_k_cu_d95adf3e_2757054cuda3std3__45__cpo5beginE[1];
.global .align 1 .b8 _ZN41_INTERNAL_3ee87de7_4_k_cu_d95adf3e_2757054cuda3std3__45__cpo3endE[1];
.global .align 1 .b8 _ZN41_INTERNAL_3ee87de7_4_k_cu_d95adf3e_2757054cuda3std3__45__cpo6cbeginE[1];
.global .align 1 .b8 _ZN41_INTERNAL_3ee87de7_4_k_cu_d95adf3e_2757054cuda3std3__45__cpo4cendE[1];
.global .align 1 .b8 _ZN41_INTERNAL_3ee87de7_4_k_cu_d95adf3e_2757054cuda3std3__45__cpo6rbeginE[1];
.global .align 1 .b8 _ZN41_INTERNAL_3ee87de7_4_k_cu_d95adf3e_2757054cuda3std3__45__cpo4rendE[1];
.global .align 1 .b8 _ZN41_INTERNAL_3ee87de7_4_k_cu_d95adf3e_2757054cuda3std3__45__cpo7crbeginE[1];
.global .align 1 .b8 _ZN41_INTERNAL_3ee87de7_4_k_cu_d95adf3e_2757054cuda3std3__45__cpo5crendE[1];
.global .align 1 .b8 _ZN41_INTERNAL_3ee87de7_4_k_cu_d95adf3e_2757054cuda3std3__443_GLOBAL__N__3ee87de7_4_k_cu_d95adf3e_2757056ignoreE[1];
.global .align 1 .b8 _ZN41_INTERNAL_3ee87de7_4_k_cu_d95adf3e_2757054cuda3std3__419piecewise_constructE[1];
.global .align 1 .b8 _ZN41_INTERNAL_3ee87de7_4_k_cu_d95adf3e_2757054cuda3std3__48in_placeE[1];
.global .align 1 .b8 _ZN41_INTERNAL_3ee87de7_4_k_cu_d95adf3e_2757054cuda3std3__420unreachable_sentinelE[1];
.global .align 1 .b8 _ZN41_INTERNAL_3ee87de7_4_k_cu_d95adf3e_2757054cuda3std3__47nulloptE[1];
.global .align 1 .b8 _ZN41_INTERNAL_3ee87de7_4_k_cu_d95adf3e_2757054cuda3std3__48unexpectE[1];
.global .align 1 .b8 _ZN41_INTERNAL_3ee87de7_4_k_cu_d95adf3e_2757054cuda3std6ranges3__45__cpo4swapE[1];
.global .align 1 .b8 _ZN41_INTERNAL_3ee87de7_4_k_cu_d95adf3e_2757054cuda3std6ranges3__45__cpo9iter_moveE[1];
.global .align 1 .b8 _ZN41_INTERNAL_3ee87de7_4_k_cu_d95adf3e_2757054cuda3std6ranges3__45__cpo5beginE[1];
.global .align 1 .b8 _ZN41_INTERNAL_3ee87de7_4_k_cu_d95adf3e_2757054cuda3std6ranges3__45__cpo3endE[1];
.global .align 1 .b8 _ZN41_INTERNAL_3ee87de7_4_k_cu_d95adf3e_2757054cuda3std6ranges3__45__cpo6cbeginE[1];
.global .align 1 .b8 _ZN41_INTERNAL_3ee87de7_4_k_cu_d95adf3e_2757054cuda3std6ranges3__45__cpo4cendE[1];
.global .align 1 .b8 _ZN41_INTERNAL_3ee87de7_4_k_cu_d95adf3e_2757054cuda3std6ranges3__45__cpo7advanceE[1];
.global .align 1 .b8 _ZN41_INTERNAL_3ee87de7_4_k_cu_d95adf3e_2757054cuda3std6ranges3__45__cpo9iter_swapE[1];
.global .align 1 .b8 _ZN41_INTERNAL_3ee87de7_4_k_cu_d95adf3e_2757054cuda3std6ranges3__45__cpo4nextE[1];
.global .align 1 .b8 _ZN41_INTERNAL_3ee87de7_4_k_cu_d95adf3e_2757054cuda3std6ranges3__45__cpo4prevE[1];
.global .align 1 .b8 _ZN41_INTERNAL_3ee87de7_4_k_cu_d95adf3e_2757054cuda3std6ranges3__45__cpo4dataE[1];
.global .align 1 .b8 _ZN41_INTERNAL_3ee87de7_4_k_cu_d95adf3e_2757054cuda3std6ranges3__45__cpo5cdataE[1];
.global .align 1 .b8 _ZN41_INTERNAL_3ee87de7_4_k_cu_d95adf3e_2757054cuda3std6ranges3__45__cpo4sizeE[1];
.global .align 1 .b8 _ZN41_INTERNAL_3ee87de7_4_k_cu_d95adf3e_2757054cuda3std6ranges3__45__cpo5ssizeE[1];
.global .align 1 .b8 _ZN41_INTERNAL_3ee87de7_4_k_cu_d95adf3e_2757054cuda3std6ranges3__45__cpo8distanceE[1];
.global .align 1 .b8 _ZN41_INTERNAL_3ee87de7_4_k_cu_d95adf3e_2757056thrust24THRUST_300001_SM_1000_NS8cuda_cub3parE[1];
.global .align 1 .b8 _ZN41_INTERNAL_3ee87de7_4_k_cu_d95adf3e_2757056thrust24THRUST_300001_SM_1000_NS8cuda_cub10par_nosyncE[1];
.global .align 1 .b8 _ZN41_INTERNAL_3ee87de7_4_k_cu_d95adf3e_2757056thrust24THRUST_300001_SM_1000_NS6system6detail10sequential3seqE[1];
.global .align 1 .b8 _ZN41_INTERNAL_3ee87de7_4_k_cu_d95adf3e_2757056thrust24THRUST_300001_SM_1000_NS12placeholders2_1E[1];
.global .align 1 .b8 _ZN41_INTERNAL_3ee87de7_4_k_cu_d95adf3e_2757056thrust24THRUST_300001_SM_1000_NS12placeholders2_2E[1];
.global .align 1 .b8 _ZN41_INTERNAL_3ee87de7_4_k_cu_d95adf3e_2757056thrust24THRUST_300001_SM_1000_NS12placeholders2_3E[1];
.global .align 1 .b8 _ZN41_INTERNAL_3ee87de7_4_k_cu_d95adf3e_2757056thrust24THRUST_300001_SM_1000_NS12placeholders2_4E[1];
.global .align 1 .b8 _ZN41_INTERNAL_3ee87de7_4_k_cu_d95adf3e_2757056thrust24THRUST_300001_SM_1000_NS12placeholders2_5E[1];
.global .align 1 .b8 _ZN41_INTERNAL_3ee87de7_4_k_cu_d95adf3e_2757056thrust24THRUST_300001_SM_1000_NS12placeholders2_6E[1];
.global .align 1 .b8 _ZN41_INTERNAL_3ee87de7_4_k_cu_d95adf3e_2757056thrust24THRUST_300001_SM_1000_NS12placeholders2_7E[1];
.global .align 1 .b8 _ZN41_INTERNAL_3ee87de7_4_k_cu_d95adf3e_2757056thrust24THRUST_300001_SM_1000_NS12placeholders2_8E[1];
.global .align 1 .b8 _ZN41_INTERNAL_3ee87de7_4_k_cu_d95adf3e_2757056thrust24THRUST_300001_SM_1000_NS12placeholders2_9E[1];
.global .align 1 .b8 _ZN41_INTERNAL_3ee87de7_4_k_cu_d95adf3e_2757056thrust24THRUST_300001_SM_1000_NS12placeholders3_10E[1];
.global .align 1 .b8 _ZN41_INTERNAL_3ee87de7_4_k_cu_d95adf3e_2757056thrust24THRUST_300001_SM_1000_NS3seqE[1];

.visible .entry _ZN3cub18CUB_300001_SM_10006detail11EmptyKernelIvEEvv()
{


	ret;

}


// ===== COMPILED SASS (sm_100) =====

	.target	sm_100

	.elftype	@"ET_EXEC"


//--------------------- .note.nv.tkinfo           --------------------------
	.section	.note.nv.tkinfo,"",@"SHT_NOTE"
	.sectionflags	@"SHF_NOTE_NV_TKINFO"
	.tkinfo
        /*0018*/ 	.word	0x00000002
        /*0030*/ 	.string	""
        /*0030*/ 	.string	"ptxas"
        /*0030*/ 	.string	"Cuda compilation tools, release 13.0, V13.0.88"
        /*0030*/ 	.string	"Build cuda_13.0.r13.0/compiler.36424714_0"
        /*0030*/ 	.string	"-arch sm_100 -m 64 "



//--------------------- .note.nv.cuinfo           --------------------------
	.section	.note.nv.cuinfo,"",@"SHT_NOTE"
	.sectionflags	@"SHF_NOTE_NV_CUINFO"
        /*0018*/ 	.short	0x0002
        /*001a*/ 	.short	0x0064
        /*001c*/ 	.short	0x0082
	.zero		2


//--------------------- .nv.info                  --------------------------
	.section	.nv.info,"",@"SHT_CUDA_INFO"
	.align	4


	//----- nvinfo : EIATTR_REGCOUNT
	.align		4
        /*0000*/ 	.byte	0x04, 0x2f
        /*0002*/ 	.short	(.L_44 - .L_43)
	.align		4
.L_43:
        /*0004*/ 	.word	index@(_ZN3cub18CUB_300001_SM_10006detail11EmptyKernelIvEEvv)
        /*0008*/ 	.word	0x00000004


	//----- nvinfo : EIATTR_FRAME_SIZE
	.align		4
.L_44:
        /*000c*/ 	.byte	0x04, 0x11
        /*000e*/ 	.short	(.L_46 - .L_45)
	.align		4
.L_45:
        /*0010*/ 	.word	index@(_ZN3cub18CUB_300001_SM_10006detail11EmptyKernelIvEEvv)
        /*0014*/ 	.word	0x00000000


	//----- nvinfo : EIATTR_MIN_STACK_SIZE
	.align		4
.L_46:
        /*0018*/ 	.byte	0x04, 0x12
        /*001a*/ 	.short	(.L_48 - .L_47)
	.align		4
.L_47:
        /*001c*/ 	.word	index@(_ZN3cub18CUB_300001_SM_10006detail11EmptyKernelIvEEvv)
        /*0020*/ 	.word	0x00000000
.L_48:


//--------------------- .nv.compat                --------------------------
	.section	.nv.compat,"",@"SHT_CUDA_COMPAT_INFO"
	.align	4
        /*0000*/ 	.byte	0x02, 0x09, 0x00, 0x00, 0x02, 0x02, 0x01, 0x00, 0x02, 0x05, 0x05, 0x00, 0x03, 0x07, 0x01, 0x01
        /*0010*/ 	.byte	0x02, 0x03, 0x00, 0x00, 0x02, 0x06, 0x01, 0x00, 0x04, 0x0b, 0x08, 0x00, 0x09, 0x00, 0x00, 0x00
        /*0020*/ 	.byte	0x00, 0x00, 0x00, 0x00


//--------------------- .nv.info._ZN3cub18CUB_300001_SM_10006detail11EmptyKernelIvEEvv --------------------------
	.section	.nv.info._ZN3cub18CUB_300001_SM_10006detail11EmptyKernelIvEEvv,"",@"SHT_CUDA_INFO"
	.sectionflags	@""
	.align	4


	//----- nvinfo : EIATTR_CUDA_API_VERSION
	.align		4
        /*0000*/ 	.byte	0x04, 0x37
        /*0002*/ 	.short	(.L_50 - .L_49)
.L_49:
        /*0004*/ 	.word	0x00000082


	//----- nvinfo : EIATTR_SPARSE_MMA_MASK
	.align		4
.L_50:
        /*0008*/ 	.byte	0x03, 0x50
        /*000a*/ 	.short	0x0000


	//----- nvinfo : EIATTR_MAXREG_COUNT
	.align		4
        /*000c*/ 	.byte	0x03, 0x1b
        /*000e*/ 	.short	0x00ff


	//----- nvinfo : EIATTR_MERCURY_ISA_VERSION
	.align		4
        /*0010*/ 	.byte	0x03, 0x5f
        /*0012*/ 	.short	0x0101


	//----- nvinfo : EIATTR_VRC_CTA_INIT_COUNT
	.align		4
        /*0014*/ 	.byte	0x02, 0x4a
	.zero		1
	.zero		1


	//----- nvinfo : EIATTR_EXIT_INSTR_OFFSETS
	.align		4
        /*0018*/ 	.byte	0x04, 0x1c
        /*001a*/ 	.short	(.L_52 - .L_51)


	//   ....[0]....
.L_51:
        /*001c*/ 	.word	0x00000010


	//----- nvinfo : EIATTR_SW_WAR
	.align		4
.L_52:
        /*0020*/ 	.byte	0x04, 0x36
        /*0022*/ 	.short	(.L_54 - .L_53)
.L_53:
        /*0024*/ 	.word	0x00000008
.L_54:


//--------------------- .nv.callgraph             --------------------------
	.section	.nv.callgraph,"",@"SHT_CUDA_CALLGRAPH"
	.align	4
	.sectionentsize	8
	.align		4
        /*0000*/ 	.word	0x00000000
	.align		4
        /*0004*/ 	.word	0xffffffff
	.align		4
        /*0008*/ 	.word	0x00000000
	.align		4
        /*000c*/ 	.word	0xfffffffe
	.align		4
        /*0010*/ 	.word	0x00000000
	.align		4
        /*0014*/ 	.word	0xfffffffd
	.align		4
        /*0018*/ 	.word	0x00000000
	.align		4
        /*001c*/ 	.word	0xfffffffc


//--------------------- .nv.constant4             --------------------------
	.section	.nv.constant4,"a",@progbits
	.align	8
	.align		8
.nv.constant4:
        /*0000*/ 	.dword	_ZN41_INTERNAL_3ee87de7_4_k_cu_d95adf3e_2759514cuda3std3__45__cpo5beginE
	.align		8
        /*0008*/ 	.dword	_ZN41_INTERNAL_3ee87de7_4_k_cu_d95adf3e_2759514cuda3std3__45__cpo3endE
	.align		8
        /*0010*/ 	.dword	_ZN41_INTERNAL_3ee87de7_4_k_cu_d95adf3e_2759514cuda3std3__45__cpo6cbeginE
	.align		8
        /*0018*/ 	.dword	_ZN41_INTERNAL_3ee87de7_4_k_cu_d95adf3e_2759514cuda3std3__45__cpo4cendE
	.align		8
        /*0020*/ 	.dword	_ZN41_INTERNAL_3ee87de7_4_k_cu_d95adf3e_2759514cuda3std3__45__cpo6rbeginE
	.align		8
        /*0028*/ 	.dword	_ZN41_INTERNAL_3ee87de7_4_k_cu_d95adf3e_2759514cuda3std3__45__cpo4rendE
	.align		8
        /*0030*/ 	.dword	_ZN41_INTERNAL_3ee87de7_4_k_cu_d95adf3e_2759514cuda3std3__45__cpo7crbeginE
	.align		8
        /*0038*/ 	.dword	_ZN41_INTERNAL_3ee87de7_4_k_cu_d95adf3e_2759514cuda3std3__45__cpo5crendE
	.align		8
        /*0040*/ 	.dword	_ZN41_INTERNAL_3ee87de7_4_k_cu_d95adf3e_2759514cuda3std3__443_GLOBAL__N__3ee87de7_4_k_cu_d95adf3e_2759516ignoreE
	.align		8
        /*0048*/ 	.dword	_ZN41_INTERNAL_3ee87de7_4_k_cu_d95adf3e_2759514cuda3std3__419piecewise_constructE
	.align		8
        /*0050*/ 	.dword	_ZN41_INTERNAL_3ee87de7_4_k_cu_d95adf3e_2759514cuda3std3__48in_placeE
	.align		8
        /*0058*/ 	.dword	_ZN41_INTERNAL_3ee87de7_4_k_cu_d95adf3e_2759514cuda3std3__420unreachable_sentinelE
	.align		8
        /*0060*/ 	.dword	_ZN41_INTERNAL_3ee87de7_4_k_cu_d95adf3e_2759514cuda3std3__47nulloptE
	.align		8
        /*0068*/ 	.dword	_ZN41_INTERNAL_3ee87de7_4_k_cu_d95adf3e_2759514cuda3std3__48unexpectE
	.align		8
        /*0070*/ 	.dword	_ZN41_INTERNAL_3ee87de7_4_k_cu_d95adf3e_2759514cuda3std6ranges3__45__cpo4swapE
	.align		8
        /*0078*/ 	.dword	_ZN41_INTERNAL_3ee87de7_4_k_cu_d95adf3e_2759514cuda3std6ranges3__45__cpo9iter_moveE
	.align		8
        /*0080*/ 	.dword	_ZN41_INTERNAL_3ee87de7_4_k_cu_d95adf3e_2759514cuda3std6ranges3__45__cpo5beginE
	.align		8
        /*0088*/ 	.dword	_ZN41_INTERNAL_3ee87de7_4_k_cu_d95adf3e_2759514cuda3std6ranges3__45__cpo3endE
	.align		8
        /*0090*/ 	.dword	_ZN41_INTERNAL_3ee87de7_4_k_cu_d95adf3e_2759514cuda3std6ranges3__45__cpo6cbeginE
	.align		8
        /*0098*/ 	.dword	_ZN41_INTERNAL_3ee87de7_4_k_cu_d95adf3e_2759514cuda3std6ranges3__45__cpo4cendE
	.align		8
        /*00a0*/ 	.dword	_ZN41_INTERNAL_3ee87de7_4_k_cu_d95adf3e_2759514cuda3std6ranges3__45__cpo7advanceE
	.align		8
        /*00a8*/ 	.dword	_ZN41_INTERNAL_3ee87de7_4_k_cu_d95adf3e_2759514cuda3std6ranges3__45__cpo9iter_swapE
	.align		8
        /*00b0*/ 	.dword	_ZN41_INTERNAL_3ee87de7_4_k_cu_d95adf3e_2759514cuda3std6ranges3__45__cpo4nextE
	.align		8
        /*00b8*/ 	.dword	_ZN41_INTERNAL_3ee87de7_4_k_cu_d95adf3e_2759514cuda3std6ranges3__45__cpo4prevE
	.align		8
        /*00c0*/ 	.dword	_ZN41_INTERNAL_3ee87de7_4_k_cu_d95adf3e_2759514cuda3std6ranges3__45__cpo4dataE
	.align		8
        /*00c8*/ 	.dword	_ZN41_INTERNAL_3ee87de7_4_k_cu_d95adf3e_2759514cuda3std6ranges3__45__cpo5cdataE
	.align		8
        /*00d0*/ 	.dword	_ZN41_INTERNAL_3ee87de7_4_k_cu_d95adf3e_2759514cuda3std6ranges3__45__cpo4sizeE
	.align		8
        /*00d8*/ 	.dword	_ZN41_INTERNAL_3ee87de7_4_k_cu_d95adf3e_2759514cuda3std6ranges3__45__cpo5ssizeE
	.align		8
        /*00e0*/ 	.dword	_ZN41_INTERNAL_3ee87de7_4_k_cu_d95adf3e_2759514cuda3std6ranges3__45__cpo8distanceE
	.align		8
        /*00e8*/ 	.dword	_ZN41_INTERNAL_3ee87de7_4_k_cu_d95adf3e_2759516thrust24THRUST_300001_SM_1000_NS8cuda_cub3parE
	.align		8
        /*00f0*/ 	.dword	_ZN41_INTERNAL_3ee87de7_4_k_cu_d95adf3e_2759516thrust24THRUST_300001_SM_1000_NS8cuda_cub10par_nosyncE
	.align		8
        /*00f8*/ 	.dword	_ZN41_INTERNAL_3ee87de7_4_k_cu_d95adf3e_2759516thrust24THRUST_300001_SM_1000_NS6system6detail10sequential3seqE
	.align		8
        /*0100*/ 	.dword	_ZN41_INTERNAL_3ee87de7_4_k_cu_d95adf3e_2759516thrust24THRUST_300001_SM_1000_NS12placeholders2_1E
	.align		8
        /*0108*/ 	.dword	_ZN41_INTERNAL_3ee87de7_4_k_cu_d95adf3e_2759516thrust24THRUST_300001_SM_1000_NS12placeholders2_2E
	.align		8
        /*0110*/ 	.dword	_ZN41_INTERNAL_3ee87de7_4_k_cu_d95adf3e_2759516thrust24THRUST_300001_SM_1000_NS12placeholders2_3E
	.align		8
        /*0118*/ 	.dword	_ZN41_INTERNAL_3ee87de7_4_k_cu_d95adf3e_2759516thrust24THRUST_300001_SM_1000_NS12placeholders2_4E
	.align		8
        /*0120*/ 	.dword	_ZN41_INTERNAL_3ee87de7_4_k_cu_d95adf3e_2759516thrust24THRUST_300001_SM_1000_NS12placeholders2_5E
	.align		8
        /*0128*/ 	.dword	_ZN41_INTERNAL_3ee87de7_4_k_cu_d95adf3e_2759516thrust24THRUST_300001_SM_1000_NS12placeholders2_6E
	.align		8
        /*0130*/ 	.dword	_ZN41_INTERNAL_3ee87de7_4_k_cu_d95adf3e_2759516thrust24THRUST_300001_SM_1000_NS12placeholders2_7E
	.align		8
        /*0138*/ 	.dword	_ZN41_INTERNAL_3ee87de7_4_k_cu_d95adf3e_2759516thrust24THRUST_300001_SM_1000_NS12placeholders2_8E
	.align		8
        /*0140*/ 	.dword	_ZN41_INTERNAL_3ee87de7_4_k_cu_d95adf3e_2759516thrust24THRUST_300001_SM_1000_NS12placeholders2_9E
	.align		8
        /*0148*/ 	.dword	_ZN41_INTERNAL_3ee87de7_4_k_cu_d95adf3e_2759516thrust24THRUST_300001_SM_1000_NS12placeholders3_10E
	.align		8
        /*0150*/ 	.dword	_ZN41_INTERNAL_3ee87de7_4_k_cu_d95adf3e_2759516thrust24THRUST_300001_SM_1000_NS3seqE


//--------------------- .text._ZN3cub18CUB_300001_SM_10006detail11EmptyKernelIvEEvv --------------------------
	.section	.text._ZN3cub18CUB_300001_SM_10006detail11EmptyKernelIvEEvv,"ax",@progbits
	.align	128
        .global         _ZN3cub18CUB_300001_SM_10006detail11EmptyKernelIvEEvv
        .type           _ZN3cub18CUB_300001_SM_10006detail11EmptyKernelIvEEvv,@function
        .size           _ZN3cub18CUB_300001_SM_10006detail11EmptyKernelIvEEvv,(.L_x_1 - _ZN3cub18CUB_300001_SM_10006detail11EmptyKernelIvEEvv)
        .other          _ZN3cub18CUB_300001_SM_10006detail11EmptyKernelIvEEvv,@"STO_CUDA_ENTRY STV_DEFAULT"
_ZN3cub18CUB_300001_SM_10006detail11EmptyKernelIvEEvv:
.text._ZN3cub18CUB_300001_SM_10006detail11EmptyKernelIvEEvv:
[----:B------:R-:W-:Y:S01]  /*0000*/  LDC R1, c[0x0][0x37c] ;  /* 0x0000df00ff017b82 */ /* 0x000fe20000000800 */
[----:B------:R-:W-:Y:S05]  /*0010*/  EXIT ;  /* 0x000000000000794d */ /* 0x000fea0003800000 */
.L_x_0:
[----:B------:R-:W-:-:S00]  /*0020*/  BRA `(.L_x_0) ;  /* 0xfffffffc00fc7947 */ /* 0x000fc0000383ffff */
[----:B------:R-:W-:-:S00]  /*0030*/  NOP ;  /* 0x0000000000007918 */ /* 0x000fc00000000000 */
        /* <DEDUP_REMOVED lines=12> */
.L_x_1:


//--------------------- .nv.shared.reserved.0     --------------------------
	.section	.nv.shared.reserved.0,"aw",@nobits
	.weak		__nv_reservedSMEM_offset_0_alias
	.size		__nv_reservedSMEM_offset_0_alias, 0, 64
	.other		__nv_reservedSMEM_offset_0_alias,@"STO_CUDA_RESERVED_SHARED STV_DEFAULT"
__nv_reservedSMEM_offset_0_alias:
	.zero		0
	.zero		64


//--------------------- .nv.global                --------------------------
	.section	.nv.global,"aw",@nobits
.nv.global:
	.type		_ZN41_INTERNAL_3ee87de7_4_k_cu_d95adf3e_2759516thrust24THRUST_300001_SM_1000_NS3seqE,@object
	.size		_ZN41_INTERNAL_3ee87de7_4_k_cu_d95adf3e_2759516thrust24THRUST_300001_SM_1000_NS3seqE,(_ZN41_INTERNAL_3ee87de7_4_k_cu_d95adf3e_2759514cuda3std3__48in_placeE - _ZN41_INTERNAL_3ee87de7_4_k_cu_d95adf3e_2759516thrust24THRUST_300001_SM_1000_NS3seqE)
_ZN41_INTERNAL_3ee87de7_4_k_cu_d95adf3e_2759516thrust24THRUST_300001_SM_1000_NS3seqE:
	.zero		1
	.type		_ZN41_INTERNAL_3ee87de7_4_k_cu_d95adf3e_2759514cuda3std3__48in_placeE,@object
	.size		_ZN41_INTERNAL_3ee87de7_4_k_cu_d95adf3e_2759514cuda3std3__48in_placeE,(_ZN41_INTERNAL_3ee87de7_4_k_cu_d95adf3e_2759514cuda3std6ranges3__45__cpo4sizeE - _ZN41_INTERNAL_3ee87de7_4_k_cu_d95adf3e_2759514cuda3std3__48in_placeE)
_ZN41_INTERNAL_3ee87de7_4_k_cu_d95adf3e_2759514cuda3std3__48in_placeE:
	.zero		1
	.type		_ZN41_INTERNAL_3ee87de7_4_k_cu_d95adf3e_2759514cuda3std6ranges3__45__cpo4sizeE,@object
	.size		_ZN41_INTERNAL_3ee87de7_4_k_cu_d95adf3e_2759514cuda3std6ranges3__45__cpo4sizeE,(_ZN41_INTERNAL_3ee87de7_4_k_cu_d95adf3e_2759516thrust24THRUST_300001_SM_1000_NS12placeholders2_3E - _ZN41_INTERNAL_3ee87de7_4_k_cu_d95adf3e_2759514cuda3std6ranges3__45__cpo4sizeE)
_ZN41_INTERNAL_3ee87de7_4_k_cu_d95adf3e_2759514cuda3std6ranges3__45__cpo4sizeE:
	.zero		1
	.type		_ZN41_INTERNAL_3ee87de7_4_k_cu_d95adf3e_2759516thrust24THRUST_300001_SM_1000_NS12placeholders2_3E,@object
	.size		_ZN41_INTERNAL_3ee87de7_4_k_cu_d95adf3e_2759516thrust24THRUST_300001_SM_1000_NS12placeholders2_3E,(_ZN41_INTERNAL_3ee87de7_4_k_cu_d95adf3e_2759514cuda3std3__45__cpo6cbeginE - _ZN41_INTERNAL_3ee87de7_4_k_cu_d95adf3e_2759516thrust24THRUST_300001_SM_1000_NS12placeholders2_3E)
_ZN41_INTERNAL_3ee87de7_4_k_cu_d95adf3e_2759516thrust24THRUST_300001_SM_1000_NS12placeholders2_3E:
	.zero		1
	.type		_ZN41_INTERNAL_3ee87de7_4_k_cu_d95adf3e_2759514cuda3std3__45__cpo6cbeginE,@object
	.size		_ZN41_INTERNAL_3ee87de7_4_k_cu_d95adf3e_2759514cuda3std3__45__cpo6cbeginE,(_ZN41_INTERNAL_3ee87de7_4_k_cu_d95adf3e_2759514cuda3std6ranges3__45__cpo6cbeginE - _ZN41_INTERNAL_3ee87de7_4_k_cu_d95adf3e_2759514cuda3std3__45__cpo6cbeginE)
_ZN41_INTERNAL_3ee87de7_4_k_cu_d95adf3e_2759514cuda3std3__45__cpo6cbeginE:
	.zero		1
	.type		_ZN41_INTERNAL_3ee87de7_4_k_cu_d95adf3e_2759514cuda3std6ranges3__45__cpo6cbeginE,@object
	.size		_ZN41_INTERNAL_3ee87de7_4_k_cu_d95adf3e_2759514cuda3std6ranges3__45__cpo6cbeginE,(_ZN41_INTERNAL_3ee87de7_4_k_cu_d95adf3e_2759516thrust24THRUST_300001_SM_1000_NS12placeholders2_7E - _ZN41_INTERNAL_3ee87de7_4_k_cu_d95adf3e_2759514cuda3std6ranges3__45__cpo6cbeginE)
_ZN41_INTERNAL_3ee87de7_4_k_cu_d95adf3e_2759514cuda3std6ranges3__45__cpo6cbeginE:
	.zero		1
	.type		_ZN41_INTERNAL_3ee87de7_4_k_cu_d95adf3e_2759516thrust24THRUST_300001_SM_1000_NS12placeholders2_7E,@object
	.size		_ZN41_INTERNAL_3ee87de7_4_k_cu_d95adf3e_2759516thrust24THRUST_300001_SM_1000_NS12placeholders2_7E,(_ZN41_INTERNAL_3ee87de7_4_k_cu_d95adf3e_2759514cuda3std3__45__cpo7crbeginE - _ZN41_INTERNAL_3ee87de7_4_k_cu_d95adf3e_2759516thrust24THRUST_300001_SM_1000_NS12placeholders2_7E)
_ZN41_INTERNAL_3ee87de7_4_k_cu_d95adf3e_2759516thrust24THRUST_300001_SM_1000_NS12placeholders2_7E:
	.zero		1
	.type		_ZN41_INTERNAL_3ee87de7_4_k_cu_d95adf3e_2759514cuda3std3__45__cpo7crbeginE,@object
	.size		_ZN41_INTERNAL_3ee87de7_4_k_cu_d95adf3e_2759514cuda3std3__45__cpo7crbeginE,(_ZN41_INTERNAL_3ee87de7_4_k_cu_d95adf3e_2759514cuda3std6ranges3__45__cpo4nextE - _ZN41_INTERNAL_3ee87de7_4_k_cu_d95adf3e_2759514cuda3std3__45__cpo7crbeginE)
_ZN41_INTERNAL_3ee87de7_4_k_cu_d95adf3e_2759514cuda3std3__45__cpo7crbeginE:
	.zero		1
	.type		_ZN41_INTERNAL_3ee87de7_4_k_cu_d95adf3e_2759514cuda3std6ranges3__45__cpo4nextE,@object
	.size		_ZN41_INTERNAL_3ee87de7_4_k_cu_d95adf3e_2759514cuda3std6ranges3__45__cpo4nextE,(_ZN41_INTERNAL_3ee87de7_4_k_cu_d95adf3e_2759514cuda3std6ranges3__45__cpo4swapE - _ZN41_INTERNAL_3ee87de7_4_k_cu_d95adf3e_2759514cuda3std6ranges3__45__cpo4nextE)
_ZN41_INTERNAL_3ee87de7_4_k_cu_d95adf3e_2759514cuda3std6ranges3__45__cpo4nextE:
	.zero		1
	.type		_ZN41_INTERNAL_3ee87de7_4_k_cu_d95adf3e_2759514cuda3std6ranges3__45__cpo4swapE,@object
	.size		_ZN41_INTERNAL_3ee87de7_4_k_cu_d95adf3e_2759514cuda3std6ranges3__45__cpo4swapE,(_ZN41_INTERNAL_3ee87de7_4_k_cu_d95adf3e_2759516thrust24THRUST_300001_SM_1000_NS8cuda_cub10par_nosyncE - _ZN41_INTERNAL_3ee87de7_4_k_cu_d95adf3e_2759514cuda3std6ranges3__45__cpo4swapE)
_ZN41_INTERNAL_3ee87de7_4_k_cu_d95adf3e_2759514cuda3std6ranges3__45__cpo4swapE:
	.zero		1
	.type		_ZN41_INTERNAL_3ee87de7_4_k_cu_d95adf3e_2759516thrust24THRUST_300001_SM_1000_NS8cuda_cub10par_nosyncE,@object
	.size		_ZN41_INTERNAL_3ee87de7_4_k_cu_d95adf3e_2759516thrust24THRUST_300001_SM_1000_NS8cuda_cub10par_nosyncE,(_ZN41_INTERNAL_3ee87de7_4_k_cu_d95adf3e_2759516thrust24THRUST_300001_SM_1000_NS12placeholders2_9E - _ZN41_INTERNAL_3ee87de7_4_k_cu_d95adf3e_2759516thrust24THRUST_300001_SM_1000_NS8cuda_cub10par_nosyncE)
_ZN41_INTERNAL_3ee87de7_4_k_cu_d95adf3e_2759516thrust24THRUST_300001_SM_1000_NS8cuda_cub10par_nosyncE:
	.zero		1
	.type		_ZN41_INTERNAL_3ee87de7_4_k_cu_d95adf3e_2759516thrust24THRUST_300001_SM_1000_NS12placeholders2_9E,@object
	.size		_ZN41_INTERNAL_3ee87de7_4_k_cu_d95adf3e_2759516thrust24THRUST_300001_SM_1000_NS12placeholders2_9E,(_ZN41_INTERNAL_3ee87de7_4_k_cu_d95adf3e_2759514cuda3std3__443_GLOBAL__N__3ee87de7_4_k_cu_d95adf3e_2759516ignoreE - _ZN41_INTERNAL_3ee87de7_4_k_cu_d95adf3e_2759516thrust24THRUST_300001_SM_1000_NS12placeholders2_9E)
_ZN41_INTERNAL_3ee87de7_4_k_cu_d95adf3e_2759516thrust24THRUST_300001_SM_1000_NS12placeholders2_9E:
	.zero		1
	.type		_ZN41_INTERNAL_3ee87de7_4_k_cu_d95adf3e_2759514cuda3std3__443_GLOBAL__N__3ee87de7_4_k_cu_d95adf3e_2759516ignoreE,@object
	.size		_ZN41_INTERNAL_3ee87de7_4_k_cu_d95adf3e_2759514cuda3std3__443_GLOBAL__N__3ee87de7_4_k_cu_d95adf3e_2759516ignoreE,(_ZN41_INTERNAL_3ee87de7_4_k_cu_d95adf3e_2759514cuda3std6ranges3__45__cpo4dataE - _ZN41_INTERNAL_3ee87de7_4_k_cu_d95adf3e_2759514cuda3std3__443_GLOBAL__N__3ee87de7_4_k_cu_d95adf3e_2759516ignoreE)
_ZN41_INTERNAL_3ee87de7_4_k_cu_d95adf3e_2759514cuda3std3__443_GLOBAL__N__3ee87de7_4_k_cu_d95adf3e_2759516ignoreE:
	.zero		1
	.type		_ZN41_INTERNAL_3ee87de7_4_k_cu_d95adf3e_2759514cuda3std6ranges3__45__cpo4dataE,@object
	.size		_ZN41_INTERNAL_3ee87de7_4_k_cu_d95adf3e_2759514cuda3std6ranges3__45__cpo4dataE,(_ZN41_INTERNAL_3ee87de7_4_k_cu_d95adf3e_2759516thrust24THRUST_300001_SM_1000_NS12placeholders2_1E - _ZN41_INTERNAL_3ee87de7_4_k_cu_d95adf3e_2759514cuda3std6ranges3__45__cpo4dataE)
_ZN41_INTERNAL_3ee87de7_4_k_cu_d95adf3e_2759514cuda3std6ranges3__45__cpo4dataE:
	.zero		1
	.type		_ZN41_INTERNAL_3ee87de7_4_k_cu_d95adf3e_2759516thrust24THRUST_300001_SM_1000_NS12placeholders2_1E,@object
	.size		_ZN41_INTERNAL_3ee87de7_4_k_cu_d95adf3e_2759516thrust24THRUST_300001_SM_1000_NS12placeholders2_1E,(_ZN41_INTERNAL_3ee87de7_4_k_cu_d95adf3e_2759514cuda3std3__45__cpo5beginE - _ZN41_INTERNAL_3ee87de7_4_k_cu_d95adf3e_2759516thrust24THRUST_300001_SM_1000_NS12placeholders2_1E)
_ZN41_INTERNAL_3ee87de7_4_k_cu_d95adf3e_2759516thrust24THRUST_300001_SM_1000_NS12placeholders2_1E:
	.zero		1
	.type		_ZN41_INTERNAL_3ee87de7_4_k_cu_d95adf3e_2759514cuda3std3__45__cpo5beginE,@object
	.size		_ZN41_INTERNAL_3ee87de7_4_k_cu_d95adf3e_2759514cuda3std3__45__cpo5beginE,(_ZN41_INTERNAL_3ee87de7_4_k_cu_d95adf3e_2759514cuda3std6ranges3__45__cpo5beginE - _ZN41_INTERNAL_3ee87de7_4_k_cu_d95adf3e_2759514cuda3std3__45__cpo5beginE)
_ZN41_INTERNAL_3ee87de7_4_k_cu_d95adf3e_2759514cuda3std3__45__cpo5beginE:
	.zero		1
	.type		_ZN41_INTERNAL_3ee87de7_4_k_cu_d95adf3e_2759514cuda3std6ranges3__45__cpo5beginE,@object
	.size		_ZN41_INTERNAL_3ee87de7_4_k_cu_d95adf3e_2759514cuda3std6ranges3__45__cpo5beginE,(_ZN41_INTERNAL_3ee87de7_4_k_cu_d95adf3e_2759516thrust24THRUST_300001_SM_1000_NS12placeholders2_5E - _ZN41_INTERNAL_3ee87de7_4_k_cu_d95adf3e_2759514cuda3std6ranges3__45__cpo5beginE)
_ZN41_INTERNAL_3ee87de7_4_k_cu_d95adf3e_2759514cuda3std6ranges3__45__cpo5beginE:
	.zero		1
	.type		_ZN41_INTERNAL_3ee87de7_4_k_cu_d95adf3e_2759516thrust24THRUST_300001_SM_1000_NS12placeholders2_5E,@object
	.size		_ZN41_INTERNAL_3ee87de7_4_k_cu_d95adf3e_2759516thrust24THRUST_300001_SM_1000_NS12placeholders2_5E,(_ZN41_INTERNAL_3ee87de7_4_k_cu_d95adf3e_2759514cuda3std3__45__cpo6rbeginE - _ZN41_INTERNAL_3ee87de7_4_k_cu_d95adf3e_2759516thrust24THRUST_300001_SM_1000_NS12placeholders2_5E)
_ZN41_INTERNAL_3ee87de7_4_k_cu_d95adf3e_2759516thrust24THRUST_300001_SM_1000_NS12placeholders2_5E:
	.zero		1
	.type		_ZN41_INTERNAL_3ee87de7_4_k_cu_d95adf3e_2759514cuda3std3__45__cpo6rbeginE,@object
	.size		_ZN41_INTERNAL_3ee87de7_4_k_cu_d95adf3e_2759514cuda3std3__45__cpo6rbeginE,(_ZN41_INTERNAL_3ee87de7_4_k_cu_d95adf3e_2759514cuda3std6ranges3__45__cpo7advanceE - _ZN41_INTERNAL_3ee87de7_4_k_cu_d95adf3e_2759514cuda3std3__45__cpo6rbeginE)
_ZN41_INTERNAL_3ee87de7_4_k_cu_d95adf3e_2759514cuda3std3__45__cpo6rbeginE:
	.zero		1
	.type		_ZN41_INTERNAL_3ee87de7_4_k_cu_d95adf3e_2759514cuda3std6ranges3__45__cpo7advanceE,@object
	.size		_ZN41_INTERNAL_3ee87de7_4_k_cu_d95adf3e_2759514cuda3std6ranges3__45__cpo7advanceE,(_ZN41_INTERNAL_3ee87de7_4_k_cu_d95adf3e_2759514cuda3std3__47nulloptE - _ZN41_INTERNAL_3ee87de7_4_k_cu_d95adf3e_2759514cuda3std6ranges3__45__cpo7advanceE)
_ZN41_INTERNAL_3ee87de7_4_k_cu_d95adf3e_2759514cuda3std6ranges3__45__cpo7advanceE:
	.zero		1
	.type		_ZN41_INTERNAL_3ee87de7_4_k_cu_d95adf3e_2759514cuda3std3__47nulloptE,@object
	.size		_ZN41_INTERNAL_3ee87de7_4_k_cu_d95adf3e_2759514cuda3std3__47nulloptE,(_ZN41_INTERNAL_3ee87de7_4_k_cu_d95adf3e_2759514cuda3std6ranges3__45__cpo8distanceE - _ZN41_INTERNAL_3ee87de7_4_k_cu_d95adf3e_2759514cuda3std3__47nulloptE)
_ZN41_INTERNAL_3ee87de7_4_k_cu_d95adf3e_2759514cuda3std3__47nulloptE:
	.zero		1
	.type		_ZN41_INTERNAL_3ee87de7_4_k_cu_d95adf3e_2759514cuda3std6ranges3__45__cpo8distanceE,@object
	.size		_ZN41_INTERNAL_3ee87de7_4_k_cu_d95adf3e_2759514cuda3std6ranges3__45__cpo8distanceE,(_ZN41_INTERNAL_3ee87de7_4_k_cu_d95adf3e_2759516thrust24THRUST_300001_SM_1000_NS12placeholders3_10E - _ZN41_INTERNAL_3ee87de7_4_k_cu_d95adf3e_2759514cuda3std6ranges3__45__cpo8distanceE)
_ZN41_INTERNAL_3ee87de7_4_k_cu_d95adf3e_2759514cuda3std6ranges3__45__cpo8distanceE:
	.zero		1
	.type		_ZN41_INTERNAL_3ee87de7_4_k_cu_d95adf3e_2759516thrust24THRUST_300001_SM_1000_NS12placeholders3_10E,@object
	.size		_ZN41_INTERNAL_3ee87de7_4_k_cu_d95adf3e_2759516thrust24THRUST_300001_SM_1000_NS12placeholders3_10E,(_ZN41_INTERNAL_3ee87de7_4_k_cu_d95adf3e_2759514cuda3std3__419piecewise_constructE - _ZN41_INTERNAL_3ee87de7_4_k_cu_d95adf3e_2759516thrust24THRUST_300001_SM_1000_NS12placeholders3_10E)
_ZN41_INTERNAL_3ee87de7_4_k_cu_d95adf3e_2759516thrust24THRUST_300001_SM_1000_NS12placeholders3_10E:
	.zero		1
	.type		_ZN41_INTERNAL_3ee87de7_4_k_cu_d95adf3e_2759514cuda3std3__419piecewise_constructE,@object
	.size		_ZN41_INTERNAL_3ee87de7_4_k_cu_d95adf3e_2759514cuda3std3__419piecewise_constructE,(_ZN41_INTERNAL_3ee87de7_4_k_cu_d95adf3e_2759514cuda3std6ranges3__45__cpo5cdataE - _ZN41_INTERNAL_3ee87de7_4_k_cu_d95adf3e_2759514cuda3std3__419piecewise_constructE)
_ZN41_INTERNAL_3ee87de7_4_k_cu_d95adf3e_2759514cuda3std3__419piecewise_constructE:
	.zero		1
	.type		_ZN41_INTERNAL_3ee87de7_4_k_cu_d95adf3e_2759514cuda3std6ranges3__45__cpo5cdataE,@object
	.size		_ZN41_INTERNAL_3ee87de7_4_k_cu_d95adf3e_2759514cuda3std6ranges3__45__cpo5cdataE,(_ZN41_INTERNAL_3ee87de7_4_k_cu_d95adf3e_2759516thrust24THRUST_300001_SM_1000_NS12placeholders2_2E - _ZN41_INTERNAL_3ee87de7_4_k_cu_d95adf3e_2759514cuda3std6ranges3__45__cpo5cdataE)
_ZN41_INTERNAL_3ee87de7_4_k_cu_d95adf3e_2759514cuda3std6ranges3__45__cpo5cdataE:
	.zero		1
	.type		_ZN41_INTERNAL_3ee87de7_4_k_cu_d95adf3e_2759516thrust24THRUST_300001_SM_1000_NS12placeholders2_2E,@object
	.size		_ZN41_INTERNAL_3ee87de7_4_k_cu_d95adf3e_2759516thrust24THRUST_300001_SM_1000_NS12placeholders2_2E,(_ZN41_INTERNAL_3ee87de7_4_k_cu_d95adf3e_2759514cuda3std3__45__cpo3endE - _ZN41_INTERNAL_3ee87de7_4_k_cu_d95adf3e_2759516thrust24THRUST_300001_SM_1000_NS12placeholders2_2E)
_ZN41_INTERNAL_3ee87de7_4_k_cu_d95adf3e_2759516thrust24THRUST_300001_SM_1000_NS12placeholders2_2E:
	.zero		1
	.type		_ZN41_INTERNAL_3ee87de7_4_k_cu_d95adf3e_2759514cuda3std3__45__cpo3endE,@object
	.size		_ZN41_INTERNAL_3ee87de7_4_k_cu_d95adf3e_2759514cuda3std3__45__cpo3endE,(_ZN41_INTERNAL_3ee87de7_4_k_cu_d95adf3e_2759514cuda3std6ranges3__45__cpo3endE - _ZN41_INTERNAL_3ee87de7_4_k_cu_d95adf3e_2759514cuda3std3__45__cpo3endE)
_ZN41_INTERNAL_3ee87de7_4_k_cu_d95adf3e_2759514cuda3std3__45__cpo3endE:
	.zero		1
	.type		_ZN41_INTERNAL_3ee87de7_4_k_cu_d95adf3e_2759514cuda3std6ranges3__45__cpo3endE,@object
	.size		_ZN41_INTERNAL_3ee87de7_4_k_cu_d95adf3e_2759514cuda3std6ranges3__45__cpo3endE,(_ZN41_INTERNAL_3ee87de7_4_k_cu_d95adf3e_2759516thrust24THRUST_300001_SM_1000_NS12placeholders2_6E - _ZN41_INTERNAL_3ee87de7_4_k_cu_d95adf3e_2759514cuda3std6ranges3__45__cpo3endE)
_ZN41_INTERNAL_3ee87de7_4_k_cu_d95adf3e_2759514cuda3std6ranges3__45__cpo3endE:
	.zero		1
	.type		_ZN41_INTERNAL_3ee87de7_4_k_cu_d95adf3e_2759516thrust24THRUST_300001_SM_1000_NS12placeholders2_6E,@object
	.size		_ZN41_INTERNAL_3ee87de7_4_k_cu_d95adf3e_2759516thrust24THRUST_300001_SM_1000_NS12placeholders2_6E,(_ZN41_INTERNAL_3ee87de7_4_k_cu_d95adf3e_2759514cuda3std3__45__cpo4rendE - _ZN41_INTERNAL_3ee87de7_4_k_cu_d95adf3e_2759516thrust24THRUST_300001_SM_1000_NS12placeholders2_6E)
_ZN41_INTERNAL_3ee87de7_4_k_cu_d95adf3e_2759516thrust24THRUST_300001_SM_1000_NS12placeholders2_6E:
	.zero		1
	.type		_ZN41_INTERNAL_3ee87de7_4_k_cu_d95adf3e_2759514cuda3std3__45__cpo4rendE,@object
	.size		_ZN41_INTERNAL_3ee87de7_4_k_cu_d95adf3e_2759514cuda3std3__45__cpo4rendE,(_ZN41_INTERNAL_3ee87de7_4_k_cu_d95adf3e_2759514cuda3std6ranges3__45__cpo9iter_swapE - _ZN41_INTERNAL_3ee87de7_4_k_cu_d95adf3e_2759514cuda3std3__45__cpo4rendE)
_ZN41_INTERNAL_3ee87de7_4_k_cu_d95adf3e_2759514cuda3std3__45__cpo4rendE:
	.zero		1
	.type		_ZN41_INTERNAL_3ee87de7_4_k_cu_d95adf3e_2759514cuda3std6ranges3__45__cpo9iter_swapE,@object
	.size		_ZN41_INTERNAL_3ee87de7_4_k_cu_d95adf3e_2759514cuda3std6ranges3__45__cpo9iter_swapE,(_ZN41_INTERNAL_3ee87de7_4_k_cu_d95adf3e_2759514cuda3std3__48unexpectE - _ZN41_INTERNAL_3ee87de7_4_k_cu_d95adf3e_2759514cuda3std6ranges3__45__cpo9iter_swapE)
_ZN41_INTERNAL_3ee87de7_4_k_cu_d95adf3e_2759514cuda3std6ranges3__45__cpo9iter_swapE:
	.zero		1
	.type		_ZN41_INTERNAL_3ee87de7_4_k_cu_d95adf3e_2759514cuda3std3__48unexpectE,@object
	.size		_ZN41_INTERNAL_3ee87de7_4_k_cu_d95adf3e_2759514cuda3std3__48unexpectE,(_ZN41_INTERNAL_3ee87de7_4_k_cu_d95adf3e_2759516thrust24THRUST_300001_SM_1000_NS8cuda_cub3parE - _ZN41_INTERNAL_3ee87de7_4_k_cu_d95adf3e_2759514cuda3std3__48unexpectE)
_ZN41_INTERNAL_3ee87de7_4_k_cu_d95adf3e_2759514cuda3std3__48unexpectE:
	.zero		1
	.type		_ZN41_INTERNAL_3ee87de7_4_k_cu_d95adf3e_2759516thrust24THRUST_300001_SM_1000_NS8cuda_cub3parE,@object
	.size		_ZN41_INTERNAL_3ee87de7_4_k_cu_d95adf3e_2759516thrust24THRUST_300001_SM_1000_NS8cuda_cub3parE,(_ZN41_INTERNAL_3ee87de7_4_k_cu_d95adf3e_2759516thrust24THRUST_300001_SM_1000_NS12placeholders2_4E - _ZN41_INTERNAL_3ee87de7_4_k_cu_d95adf3e_2759516thrust24THRUST_300001_SM_1000_NS8cuda_cub3parE)
_ZN41_INTERNAL_3ee87de7_4_k_cu_d95adf3e_2759516thrust24THRUST_300001_SM_1000_NS8cuda_cub3parE:
	.zero		1
	.type		_ZN41_INTERNAL_3ee87de7_4_k_cu_d95adf3e_2759516thrust24THRUST_300001_SM_1000_NS12placeholders2_4E,@object
	.size		_ZN41_INTERNAL_3ee87de7_4_k_cu_d95adf3e_2759516thrust24THRUST_300001_SM_1000_NS12placeholders2_4E,(_ZN41_INTERNAL_3ee87de7_4_k_cu_d95adf3e_2759514cuda3std3__45__cpo4cendE - _ZN41_INTERNAL_3ee87de7_4_k_cu_d95adf3e_2759516thrust24THRUST_300001_SM_1000_NS12placeholders2_4E)
_ZN41_INTERNAL_3ee87de7_4_k_cu_d95adf3e_2759516thrust24THRUST_300001_SM_1000_NS12placeholders2_4E:
	.zero		1
	.type		_ZN41_INTERNAL_3ee87de7_4_k_cu_d95adf3e_2759514cuda3std3__45__cpo4cendE,@object
	.size		_ZN41_INTERNAL_3ee87de7_4_k_cu_d95adf3e_2759514cuda3std3__45__cpo4cendE,(_ZN41_INTERNAL_3ee87de7_4_k_cu_d95adf3e_2759514cuda3std6ranges3__45__cpo4cendE - _ZN41_INTERNAL_3ee87de7_4_k_cu_d95adf3e_2759514cuda3std3__45__cpo4cendE)
_ZN41_INTERNAL_3ee87de7_4_k_cu_d95adf3e_2759514cuda3std3__45__cpo4cendE:
	.zero		1
	.type		_ZN41_INTERNAL_3ee87de7_4_k_cu_d95adf3e_2759514cuda3std6ranges3__45__cpo4cendE,@object
	.size		_ZN41_INTERNAL_3ee87de7_4_k_cu_d95adf3e_2759514cuda3std6ranges3__45__cpo4cendE,(_ZN41_INTERNAL_3ee87de7_4_k_cu_d95adf3e_2759514cuda3std3__420unreachable_sentinelE - _ZN41_INTERNAL_3ee87de7_4_k_cu_d95adf3e_2759514cuda3std6ranges3__45__cpo4cendE)
_ZN41_INTERNAL_3ee87de7_4_k_cu_d95adf3e_2759514cuda3std6ranges3__45__cpo4cendE:
	.zero		1
	.type		_ZN41_INTERNAL_3ee87de7_4_k_cu_d95adf3e_2759514cuda3std3__420unreachable_sentinelE,@object
	.size		_ZN41_INTERNAL_3ee87de7_4_k_cu_d95adf3e_2759514cuda3std3__420unreachable_sentinelE,(_ZN41_INTERNAL_3ee87de7_4_k_cu_d95adf3e_2759514cuda3std6ranges3__45__cpo5ssizeE - _ZN41_INTERNAL_3ee87de7_4_k_cu_d95adf3e_2759514cuda3std3__420unreachable_sentinelE)
_ZN41_INTERNAL_3ee87de7_4_k_cu_d95adf3e_2759514cuda3std3__420unreachable_sentinelE:
	.zero		1
	.type		_ZN41_INTERNAL_3ee87de7_4_k_cu_d95adf3e_2759514cuda3std6ranges3__45__cpo5ssizeE,@object
	.size		_ZN41_INTERNAL_3ee87de7_4_k_cu_d95adf3e_2759514cuda3std6ranges3__45__cpo5ssizeE,(_ZN41_INTERNAL_3ee87de7_4_k_cu_d95adf3e_2759516thrust24THRUST_300001_SM_1000_NS12placeholders2_8E - _ZN41_INTERNAL_3ee87de7_4_k_cu_d95adf3e_2759514cuda3std6ranges3__45__cpo5ssizeE)
_ZN41_INTERNAL_3ee87de7_4_k_cu_d95adf3e_2759514cuda3std6ranges3__45__cpo5ssizeE:
	.zero		1
	.type		_ZN41_INTERNAL_3ee87de7_4_k_cu_d95adf3e_2759516thrust24THRUST_300001_SM_1000_NS12placeholders2_8E,@object
	.size		_ZN41_INTERNAL_3ee87de7_4_k_cu_d95adf3e_2759516thrust24THRUST_300001_SM_1000_NS12placeholders2_8E,(_ZN41_INTERNAL_3ee87de7_4_k_cu_d95adf3e_2759514cuda3std3__45__cpo5crendE - _ZN41_INTERNAL_3ee87de7_4_k_cu_d95adf3e_2759516thrust24THRUST_300001_SM_1000_NS12placeholders2_8E)
_ZN41_INTERNAL_3ee87de7_4_k_cu_d95adf3e_2759516thrust24THRUST_300001_SM_1000_NS12placeholders2_8E:
	.zero		1
	.type		_ZN41_INTERNAL_3ee87de7_4_k_cu_d95adf3e_2759514cuda3std3__45__cpo5crendE,@object
	.size		_ZN41_INTERNAL_3ee87de7_4_k_cu_d95adf3e_2759514cuda3std3__45__cpo5crendE,(_ZN41_INTERNAL_3ee87de7_4_k_cu_d95adf3e_2759514cuda3std6ranges3__45__cpo4prevE - _ZN41_INTERNAL_3ee87de7_4_k_cu_d95adf3e_2759514cuda3std3__45__cpo5crendE)
_ZN41_INTERNAL_3ee87de7_4_k_cu_d95adf3e_2759514cuda3std3__45__cpo5crendE:
	.zero		1
	.type		_ZN41_INTERNAL_3ee87de7_4_k_cu_d95adf3e_2759514cuda3std6ranges3__45__cpo4prevE,@object
	.size		_ZN41_INTERNAL_3ee87de7_4_k_cu_d95adf3e_2759514cuda3std6ranges3__45__cpo4prevE,(_ZN41_INTERNAL_3ee87de7_4_k_cu_d95adf3e_2759514cuda3std6ranges3__45__cpo9iter_moveE - _ZN41_INTERNAL_3ee87de7_4_k_cu_d95adf3e_2759514cuda3std6ranges3__45__cpo4prevE)
_ZN41_INTERNAL_3ee87de7_4_k_cu_d95adf3e_2759514cuda3std6ranges3__45__cpo4prevE:
	.zero		1
	.type		_ZN41_INTERNAL_3ee87de7_4_k_cu_d95adf3e_2759514cuda3std6ranges3__45__cpo9iter_moveE,@object
	.size		_ZN41_INTERNAL_3ee87de7_4_k_cu_d95adf3e_2759514cuda3std6ranges3__45__cpo9iter_moveE,(_ZN41_INTERNAL_3ee87de7_4_k_cu_d95adf3e_2759516thrust24THRUST_300001_SM_1000_NS6system6detail10sequential3seqE - _ZN41_INTERNAL_3ee87de7_4_k_cu_d95adf3e_2759514cuda3std6ranges3__45__cpo9iter_moveE)
_ZN41_INTERNAL_3ee87de7_4_k_cu_d95adf3e_2759514cuda3std6ranges3__45__cpo9iter_moveE:
	.zero		1
	.type		_ZN41_INTERNAL_3ee87de7_4_k_cu_d95adf3e_2759516thrust24THRUST_300001_SM_1000_NS6system6detail10sequential3seqE,@object
	.size		_ZN41_INTERNAL_3ee87de7_4_k_cu_d95adf3e_2759516thrust24THRUST_300001_SM_1000_NS6system6detail10sequential3seqE,(.L_31 - _ZN41_INTERNAL_3ee87de7_4_k_cu_d95adf3e_2759516thrust24THRUST_300001_SM_1000_NS6system6detail10sequential3seqE)
_ZN41_INTERNAL_3ee87de7_4_k_cu_d95adf3e_2759516thrust24THRUST_300001_SM_1000_NS6system6detail10sequential3seqE:
	.zero		1
.L_31:


//--------------------- .nv.constant0._ZN3cub18CUB_300001_SM_10006detail11EmptyKernelIvEEvv --------------------------
	.section	.nv.constant0._ZN3cub18CUB_300001_SM_10006detail11EmptyKernelIvEEvv,"a",@progbits
	.sectionflags	@""
	.align	4
.nv.constant0._ZN3cub18CUB_300001_SM_10006detail11EmptyKernelIvEEvv:
	.zero		896


//--------------------- SYMBOLS --------------------------

	.type		.nv.reservedSmem.offset0,@object
	.size		.nv.reservedSmem.offset0,0x4
